	.headerflags	@"EF_CUDA_TEXMODE_UNIFIED EF_CUDA_64BIT_ADDRESS EF_CUDA_ACCELERATORS EF_CUDA_SM90 EF_CUDA_VIRTUAL_SM(EF_CUDA_SM90)"
	.elftype	@"ET_EXEC"


//--------------------- .nv.info                  --------------------------
	.section	.nv.info,"",@"SHT_CUDA_INFO"
	.align	4


	//----- nvinfo : EIATTR_REGCOUNT
	.align		4
        /*0000*/ 	.byte	0x04, 0x2f
        /*0002*/ 	.short	(.L_3 - .L_2)
	.align		4
.L_2:
        /*0004*/ 	.word	index@(triton_poi_fused__native_batch_norm_legit_no_training_relu_46)
        /*0008*/ 	.word	0x00000020


	//----- nvinfo : EIATTR_MIN_STACK_SIZE
	.align		4
.L_3:
        /*000c*/ 	.byte	0x04, 0x12
        /*000e*/ 	.short	(.L_5 - .L_4)
	.align		4
.L_4:
        /*0010*/ 	.word	index@(triton_poi_fused__native_batch_norm_legit_no_training_relu_46)
        /*0014*/ 	.word	0x00000000


	//----- nvinfo : EIATTR_FRAME_SIZE
	.align		4
.L_5:
        /*0018*/ 	.byte	0x04, 0x11
        /*001a*/ 	.short	(.L_7 - .L_6)
	.align		4
.L_6:
        /*001c*/ 	.word	index@(triton_poi_fused__native_batch_norm_legit_no_training_relu_46)
        /*0020*/ 	.word	0x00000000


	//----- nvinfo : EIATTR_MIN_STACK_SIZE
	.align		4
.L_7:
        /*0024*/ 	.byte	0x04, 0x12
        /*0026*/ 	.short	(.L_9 - .L_8)
	.align		4
.L_8:
        /*0028*/ 	.word	index@(triton_poi_fused__native_batch_norm_legit_no_training_relu_46)
        /*002c*/ 	.word	0x00000000
.L_9:


//--------------------- .nv.info.triton_poi_fused__native_batch_norm_legit_no_training_relu_46 --------------------------
	.section	.nv.info.triton_poi_fused__native_batch_norm_legit_no_training_relu_46,"",@"SHT_CUDA_INFO"
	.sectionflags	@""
	.align	4


	//----- nvinfo : EIATTR_CUDA_API_VERSION
	.align		4
        /*0000*/ 	.byte	0x04, 0x37
        /*0002*/ 	.short	(.L_11 - .L_10)
.L_10:
        /*0004*/ 	.word	0x0000007c


	//----- nvinfo : EIATTR_KPARAM_INFO
	.align		4
.L_11:
        /*0008*/ 	.byte	0x04, 0x17
        /*000a*/ 	.short	(.L_13 - .L_12)
.L_12:
        /*000c*/ 	.word	0x00000000
        /*0010*/ 	.short	0x0007
        /*0012*/ 	.short	0x0034
        /*0014*/ 	.byte	0x00, 0xf0, 0x11, 0x00


	//----- nvinfo : EIATTR_KPARAM_INFO
	.align		4
.L_13:
        /*0018*/ 	.byte	0x04, 0x17
        /*001a*/ 	.short	(.L_15 - .L_14)
.L_14:
        /*001c*/ 	.word	0x00000000
        /*0020*/ 	.short	0x0006
        /*0022*/ 	.short	0x0030
        /*0024*/ 	.byte	0x00, 0xf0, 0x11, 0x00


	//----- nvinfo : EIATTR_KPARAM_INFO
	.align		4
.L_15:
        /*0028*/ 	.byte	0x04, 0x17
        /*002a*/ 	.short	(.L_17 - .L_16)
.L_16:
        /*002c*/ 	.word	0x00000000
        /*0030*/ 	.short	0x0005
        /*0032*/ 	.short	0x0028
        /*0034*/ 	.byte	0x00, 0xf4, 0x21, 0x00


	//----- nvinfo : EIATTR_KPARAM_INFO
	.align		4
.L_17:
        /*0038*/ 	.byte	0x04, 0x17
        /*003a*/ 	.short	(.L_19 - .L_18)
.L_18:
        /*003c*/ 	.word	0x00000000
        /*0040*/ 	.short	0x0004
        /*0042*/ 	.short	0x0020
        /*0044*/ 	.byte	0x00, 0xf4, 0x21, 0x00


	//----- nvinfo : EIATTR_KPARAM_INFO
	.align		4
.L_19:
        /*0048*/ 	.byte	0x04, 0x17
        /*004a*/ 	.short	(.L_21 - .L_20)
.L_20:
        /*004c*/ 	.word	0x00000000
        /*0050*/ 	.short	0x0003
        /*0052*/ 	.short	0x0018
        /*0054*/ 	.byte	0x00, 0xf4, 0x21, 0x00


	//----- nvinfo : EIATTR_KPARAM_INFO
	.align		4
.L_21:
        /*0058*/ 	.byte	0x04, 0x17
        /*005a*/ 	.short	(.L_23 - .L_22)
.L_22:
        /*005c*/ 	.word	0x00000000
        /*0060*/ 	.short	0x0002
        /*0062*/ 	.short	0x0010
        /*0064*/ 	.byte	0x00, 0xf4, 0x21, 0x00


	//----- nvinfo : EIATTR_KPARAM_INFO
	.align		4
.L_23:
        /*0068*/ 	.byte	0x04, 0x17
        /*006a*/ 	.short	(.L_25 - .L_24)
.L_24:
        /*006c*/ 	.word	0x00000000
        /*0070*/ 	.short	0x0001
        /*0072*/ 	.short	0x0008
        /*0074*/ 	.byte	0x00, 0xf4, 0x21, 0x00


	//----- nvinfo : EIATTR_KPARAM_INFO
	.align		4
.L_25:
        /*0078*/ 	.byte	0x04, 0x17
        /*007a*/ 	.short	(.L_27 - .L_26)
.L_26:
        /*007c*/ 	.word	0x00000000
        /*0080*/ 	.short	0x0000
        /*0082*/ 	.short	0x0000
        /*0084*/ 	.byte	0x00, 0xf4, 0x21, 0x00


	//----- nvinfo : EIATTR_SPARSE_MMA_MASK
	.align		4
.L_27:
        /*0088*/ 	.byte	0x03, 0x50
        /*008a*/ 	.short	0x0000


	//----- nvinfo : EIATTR_MAXREG_COUNT
	.align		4
        /*008c*/ 	.byte	0x03, 0x1b
        /*008e*/ 	.short	0x00ff


	//----- nvinfo : EIATTR_EXIT_INSTR_OFFSETS
	.align		4
        /*0090*/ 	.byte	0x04, 0x1c
        /*0092*/ 	.short	(.L_29 - .L_28)


	//   ....[0]....
.L_28:
        /*0094*/ 	.word	0x00000bd0


	//   ....[1]....
        /*0098*/ 	.word	0x00000ca0


	//----- nvinfo : EIATTR_REQNTID
	.align		4
.L_29:
        /*009c*/ 	.byte	0x04, 0x10
        /*009e*/ 	.short	(.L_31 - .L_30)
.L_30:
        /*00a0*/ 	.word	0x00000080
        /*00a4*/ 	.word	0x00000001
        /*00a8*/ 	.word	0x00000001


	//----- nvinfo : EIATTR_CBANK_PARAM_SIZE
	.align		4
.L_31:
        /*00ac*/ 	.byte	0x03, 0x19
        /*00ae*/ 	.short	0x0038


	//----- nvinfo : EIATTR_PARAM_CBANK
	.align		4
        /*00b0*/ 	.byte	0x04, 0x0a
        /*00b2*/ 	.short	(.L_33 - .L_32)
	.align		4
.L_32:
        /*00b4*/ 	.word	index@(.nv.constant0.triton_poi_fused__native_batch_norm_legit_no_training_relu_46)
        /*00b8*/ 	.short	0x0210
        /*00ba*/ 	.short	0x0038


	//----- nvinfo : EIATTR_SW_WAR
	.align		4
.L_33:
        /*00bc*/ 	.byte	0x04, 0x36
        /*00be*/ 	.short	(.L_35 - .L_34)
.L_34:
        /*00c0*/ 	.word	0x00000008
.L_35:


//--------------------- .nv.callgraph             --------------------------
	.section	.nv.callgraph,"",@"SHT_CUDA_CALLGRAPH"
	.align	4
	.sectionentsize	8
	.align		4
        /*0000*/ 	.word	0x00000000
	.align		4
        /*0004*/ 	.word	0xffffffff
	.align		4
        /*0008*/ 	.word	0x00000000
	.align		4
        /*000c*/ 	.word	0xfffffffe
	.align		4
        /*0010*/ 	.word	0x00000000
	.align		4
        /*0014*/ 	.word	0xfffffffd
	.align		4
        /*0018*/ 	.word	0x00000000
	.align		4
        /*001c*/ 	.word	0xfffffffc


//--------------------- .nv.constant4             --------------------------
	.section	.nv.constant4,"a",@progbits
	.align	8
	.align		8
.nv.constant4:
        /*0000*/ 	.dword	_$_str
	.align		8
        /*0008*/ 	.dword	_$_str_$_2


//--------------------- .text.triton_poi_fused__native_batch_norm_legit_no_training_relu_46 --------------------------
	.section	.text.triton_poi_fused__native_batch_norm_legit_no_training_relu_46,"ax",@progbits
	.sectionflags	@"SHF_BARRIERS=1"
	.align	128
        .global         triton_poi_fused__native_batch_norm_legit_no_training_relu_46
        .type           triton_poi_fused__native_batch_norm_legit_no_training_relu_46,@function
        .size           triton_poi_fused__native_batch_norm_legit_no_training_relu_46,(.L_x_1 - triton_poi_fused__native_batch_norm_legit_no_training_relu_46)
        .other          triton_poi_fused__native_batch_norm_legit_no_training_relu_46,@"STO_CUDA_ENTRY STV_DEFAULT"
triton_poi_fused__native_batch_norm_legit_no_training_relu_46:
.text.triton_poi_fused__native_batch_norm_legit_no_training_relu_46:
[----:B------:R-:W0:Y:S01]  /*0000*/  LDC R1, c[0x0][0x28] ;  /* 0x00000a00ff017b82 */ /* 0x000e220000000800 */
[----:B------:R-:W1:Y:S07]  /*0010*/  S2R R2, SR_CTAID.Y ;  /* 0x0000000000027919 */ /* 0x000e6e0000002600 */
[----:B------:R-:W2:Y:S01]  /*0020*/  LDC.64 R8, c[0x0][0x220] ;  /* 0x00008800ff087b82 */ /* 0x000ea20000000a00 */
[----:B------:R-:W-:Y:S01]  /*0030*/  CS2R R6, SRZ ;  /* 0x0000000000067805 */ /* 0x000fe2000001ff00 */
[----:B------:R-:W-:Y:S01]  /*0040*/  ULDC.64 UR6, c[0x0][0x208] ;  /* 0x0000820000067ab9 */ /* 0x000fe20000000a00 */
[----:B------:R-:W3:Y:S01]  /*0050*/  S2R R10, SR_TID.X ;  /* 0x00000000000a7919 */ /* 0x000ee20000002100 */
[----:B------:R-:W4:Y:S04]  /*0060*/  S2R R11, SR_CTAID.X ;  /* 0x00000000000b7919 */ /* 0x000f280000002500 */
[----:B------:R-:W5:Y:S08]  /*0070*/  LDC.64 R24, c[0x0][0x210] ;  /* 0x00008400ff187b82 */ /* 0x000f700000000a00 */
[----:B------:R-:W4:Y:S01]  /*0080*/  LDC.64 R26, c[0x0][0x218] ;  /* 0x00008600ff1a7b82 */ /* 0x000f220000000a00 */
[----:B-1----:R-:W-:-:S02]  /*0090*/  IMAD.SHL.U32 R2, R2, 0x20, RZ ;  /* 0x0000002002027824 */ /* 0x002fc400078e00ff */
[----:B---3--:R-:W-:-:S05]  /*00a0*/  IMAD.SHL.U32 R3, R10, 0x4, RZ ;  /* 0x000000040a037824 */ /* 0x008fca00078e00ff */
[----:B------:R-:W-:-:S04]  /*00b0*/  LOP3.LUT R20, R2, 0x1c, R3, 0xf8, !PT ;  /* 0x0000001c02147812 */ /* 0x000fc800078ef803 */
[C---:B------:R-:W-:Y:S01]  /*00c0*/  ISETP.GE.AND P0, PT, R20.reuse, 0x480, PT ;  /* 0x000004801400780c */ /* 0x040fe20003f06270 */
[----:B------:R-:W-:-:S05]  /*00d0*/  IMAD.HI R0, R20, 0x38e38e39, RZ ;  /* 0x38e38e3914007827 */ /* 0x000fca00078e02ff */
[----:B------:R-:W-:-:S04]  /*00e0*/  SHF.R.U32.HI R5, RZ, 0x1f, R0 ;  /* 0x0000001fff057819 */ /* 0x000fc80000011600 */
[----:B------:R-:W-:Y:S02]  /*00f0*/  LEA.HI.SX32 R13, R0, R5, 0x1a ;  /* 0x00000005000d7211 */ /* 0x000fe400078fd2ff */
[----:B------:R-:W-:-:S03]  /*0100*/  CS2R R4, SRZ ;  /* 0x0000000000047805 */ /* 0x000fc6000001ff00 */
[----:B------:R-:W-:-:S04]  /*0110*/  IMAD R20, R13, -0x120, R20 ;  /* 0xfffffee00d147824 */ /* 0x000fc800078e0214 */
[----:B--2---:R-:W-:-:S05]  /*0120*/  IMAD.WIDE R8, R20, 0x4, R8 ;  /* 0x0000000414087825 */ /* 0x004fca00078e0208 */
[----:B------:R1:W2:Y:S01]  /*0130*/  @!P0 LDG.E.EL.128 R4, desc[UR6][R8.64] ;  /* 0x0000000608048981 */ /* 0x0002a2000c2e1d00 */
[----:B------:R-:W-:Y:S01]  /*0140*/  SHF.R.U32.HI R21, RZ, 0x3, R10 ;  /* 0x00000003ff157819 */ /* 0x000fe2000001160a */
[----:B----4-:R-:W-:Y:S01]  /*0150*/  IMAD.SHL.U32 R0, R11, 0x20, RZ ;  /* 0x000000200b007824 */ /* 0x010fe200078e00ff */
[----:B------:R-:W-:Y:S01]  /*0160*/  CS2R R14, SRZ ;  /* 0x00000000000e7805 */ /* 0x000fe2000001ff00 */
[----:B------:R-:W-:Y:S01]  /*0170*/  IMAD R13, R13, 0xdc80, R20 ;  /* 0x0000dc800d0d7824 */ /* 0x000fe200078e0214 */
[----:B------:R-:W-:Y:S02]  /*0180*/  SGXT.U32 R21, R21, 0x4 ;  /* 0x000000041515781a */ /* 0x000fe40000000000 */
[----:B------:R-:W-:Y:S01]  /*0190*/  CS2R R18, SRZ ;  /* 0x0000000000127805 */ /* 0x000fe2000001ff00 */
[----:B0-----:R-:W-:Y:S01]  /*01a0*/  IMAD.WIDE R26, R20, 0x4, R26 ;  /* 0x00000004141a7825 */ /* 0x001fe200078e021a */
[----:B------:R-:W-:Y:S02]  /*01b0*/  LOP3.LUT R10, R0, R21, RZ, 0xfc, !PT ;  /* 0x00000015000a7212 */ /* 0x000fe400078efcff */
[----:B-1----:R-:W-:-:S02]  /*01c0*/  CS2R R8, SRZ ;  /* 0x0000000000087805 */ /* 0x002fc4000001ff00 */
[----:B------:R-:W-:Y:S02]  /*01d0*/  LOP3.LUT R11, R0, 0x10, R21, 0xfe, !PT ;  /* 0x00000010000b7812 */ /* 0x000fe400078efe15 */
[C---:B------:R-:W-:Y:S01]  /*01e0*/  ISETP.LT.AND P1, PT, R10.reuse, 0xc4, !P0 ;  /* 0x000000c40a00780c */ /* 0x040fe20004721270 */
[--C-:B------:R-:W-:Y:S01]  /*01f0*/  IMAD R23, R10, 0x120, R13.reuse ;  /* 0x000001200a177824 */ /* 0x100fe200078e020d */
[C---:B------:R-:W-:Y:S01]  /*0200*/  ISETP.LT.AND P2, PT, R11.reuse, 0xc4, !P0 ;  /* 0x000000c40b00780c */ /* 0x040fe20004741270 */
[----:B------:R-:W-:Y:S01]  /*0210*/  IMAD R17, R11, 0x120, R13 ;  /* 0x000001200b117824 */ /* 0x000fe200078e020d */
[----:B------:R-:W-:Y:S01]  /*0220*/  CS2R R10, SRZ ;  /* 0x00000000000a7805 */ /* 0x000fe2000001ff00 */
[----:B-----5:R-:W-:Y:S01]  /*0230*/  IMAD.WIDE R22, R23, 0x4, R24 ;  /* 0x0000000417167825 */ /* 0x020fe200078e0218 */
[----:B------:R-:W-:-:S03]  /*0240*/  CS2R R12, SRZ ;  /* 0x00000000000c7805 */ /* 0x000fc6000001ff00 */
[----:B------:R-:W-:Y:S01]  /*0250*/  IMAD.WIDE R24, R17, 0x4, R24 ;  /* 0x0000000411187825 */ /* 0x000fe200078e0218 */
[----:B------:R-:W-:Y:S02]  /*0260*/  CS2R R16, SRZ ;  /* 0x0000000000107805 */ /* 0x000fe4000001ff00 */
[----:B------:R0:W3:Y:S04]  /*0270*/  @!P0 LDG.E.EL.128 R12, desc[UR6][R26.64] ;  /* 0x000000061a0c8981 */ /* 0x0000e8000c2e1d00 */
[----:B------:R1:W3:Y:S04]  /*0280*/  @P1 LDG.E.EL.128 R8, desc[UR6][R22.64] ;  /* 0x0000000616081981 */ /* 0x0002e8000c2e1d00 */
[----:B------:R4:W5:Y:S01]  /*0290*/  @P2 LDG.E.EL.128 R16, desc[UR6][R24.64] ;  /* 0x0000000618102981 */ /* 0x000962000c2e1d00 */
[----:B0-----:R-:W0:Y:S01]  /*02a0*/  LDC.64 R26, c[0x0][0x228] ;  /* 0x00008a00ff1a7b82 */ /* 0x001e220000000a00 */
[----:B--2---:R-:W-:-:S04]  /*02b0*/  FADD R4, R4, 9.9999997473787516356e-06 ;  /* 0x3727c5ac04047421 */ /* 0x004fc80000000000 */
[----:B------:R-:W2:Y:S01]  /*02c0*/  MUFU.SQRT R28, R4 ;  /* 0x00000004001c7308 */ /* 0x000ea20000002000 */
[----:B-1----:R-:W-:Y:S01]  /*02d0*/  FADD R23, R7, 9.9999997473787516356e-06 ;  /* 0x3727c5ac07177421 */ /* 0x002fe20000000000 */
[----:B------:R-:W-:Y:S01]  /*02e0*/  FADD R6, R6, 9.9999997473787516356e-06 ;  /* 0x3727c5ac06067421 */ /* 0x000fe20000000000 */
[----:B------:R-:W-:-:S05]  /*02f0*/  FADD R5, R5, 9.9999997473787516356e-06 ;  /* 0x3727c5ac05057421 */ /* 0x000fca0000000000 */
[----:B----4-:R-:W1:Y:S01]  /*0300*/  MUFU.SQRT R24, R6 ;  /* 0x0000000600187308 */ /* 0x010e620000002000 */
[----:B--2---:R-:W-:-:S07]  /*0310*/  FSETP.GT.AND P6, PT, R28, 8.50705917302346158658e+37, PT ;  /* 0x7e8000001c00780b */ /* 0x004fce0003fc4000 */
[----:B------:R-:W2:Y:S01]  /*0320*/  MUFU.SQRT R23, R23 ;  /* 0x0000001700177308 */ /* 0x000ea20000002000 */
[----:B------:R-:W-:Y:S01]  /*0330*/  FSETP.GEU.AND P1, PT, R28, 1.175494350822287508e-38, PT ;  /* 0x008000001c00780b */ /* 0x000fe20003f2e000 */
[----:B------:R-:W-:-:S06]  /*0340*/  IMAD.MOV.U32 R7, RZ, RZ, 0x3e800000 ;  /* 0x3e800000ff077424 */ /* 0x000fcc00078e00ff */
[----:B------:R4:W0:Y:S01]  /*0350*/  MUFU.SQRT R29, R5 ;  /* 0x00000005001d7308 */ /* 0x0008220000002000 */
[----:B-1----:R-:W-:Y:S01]  /*0360*/  FSETP.GT.AND P4, PT, R24, 8.50705917302346158658e+37, PT ;  /* 0x7e8000001800780b */ /* 0x002fe20003f84000 */
[----:B------:R-:W-:Y:S01]  /*0370*/  @P6 FMUL R28, R28, 0.25 ;  /* 0x3e8000001c1c6820 */ /* 0x000fe20000400000 */
[----:B----4-:R-:W-:Y:S02]  /*0380*/  FSEL R5, R7, 1, P6 ;  /* 0x3f80000007057808 */ /* 0x010fe40003000000 */
[----:B--2---:R-:W-:Y:S01]  /*0390*/  FSETP.GT.AND P6, PT, R23, 8.50705917302346158658e+37, PT ;  /* 0x7e8000001700780b */ /* 0x004fe20003fc4000 */
[----:B------:R-:W-:Y:S01]  /*03a0*/  @!P1 FMUL R28, R28, 16777216 ;  /* 0x4b8000001c1c9820 */ /* 0x000fe20000400000 */
[----:B------:R-:W-:Y:S01]  /*03b0*/  FSETP.GEU.AND P5, PT, R24, 1.175494350822287508e-38, PT ;  /* 0x008000001800780b */ /* 0x000fe20003fae000 */
[----:B------:R-:W-:Y:S01]  /*03c0*/  @!P1 FMUL R5, R5, 16777216 ;  /* 0x4b80000005059820 */ /* 0x000fe20000400000 */
[----:B0-----:R-:W-:Y:S02]  /*03d0*/  FSETP.GT.AND P2, PT, R29, 8.50705917302346158658e+37, PT ;  /* 0x7e8000001d00780b */ /* 0x001fe40003f44000 */
[----:B------:R-:W-:-:S02]  /*03e0*/  FSETP.GEU.AND P1, PT, R23, 1.175494350822287508e-38, PT ;  /* 0x008000001700780b */ /* 0x000fc40003f2e000 */
[----:B------:R-:W-:Y:S01]  /*03f0*/  FSETP.GEU.AND P3, PT, R29, 1.175494350822287508e-38, PT ;  /* 0x008000001d00780b */ /* 0x000fe20003f6e000 */
[C---:B---3--:R-:W-:Y:S01]  /*0400*/  FADD R22, -R12.reuse, R8 ;  /* 0x000000080c167221 */ /* 0x048fe20000000100 */
[----:B-----5:R-:W-:Y:S01]  /*0410*/  FADD R16, -R12, R16 ;  /* 0x000000100c107221 */ /* 0x020fe20000000100 */
[----:B------:R-:W-:Y:S01]  /*0420*/  @P4 FMUL R24, R24, 0.25 ;  /* 0x3e80000018184820 */ /* 0x000fe20000400000 */
[----:B------:R-:W-:Y:S01]  /*0430*/  FADD R12, -R13, R9 ;  /* 0x000000090d0c7221 */ /* 0x000fe20000000100 */
[----:B------:R-:W-:Y:S01]  /*0440*/  @P6 FMUL R23, R23, 0.25 ;  /* 0x3e80000017176820 */ /* 0x000fe20000400000 */
[----:B------:R-:W0:Y:S01]  /*0450*/  LDC.64 R8, c[0x0][0x230] ;  /* 0x00008c00ff087b82 */ /* 0x000e220000000a00 */
[----:B------:R-:W-:Y:S02]  /*0460*/  @!P5 FMUL R24, R24, 16777216 ;  /* 0x4b8000001818d820 */ /* 0x000fe40000400000 */
[----:B------:R-:W-:Y:S02]  /*0470*/  @P2 FMUL R29, R29, 0.25 ;  /* 0x3e8000001d1d2820 */ /* 0x000fe40000400000 */
[----:B------:R-:W-:-:S02]  /*0480*/  @!P1 FMUL R23, R23, 16777216 ;  /* 0x4b80000017179820 */ /* 0x000fc40000400000 */
[----:B------:R-:W-:Y:S01]  /*0490*/  @!P3 FMUL R29, R29, 16777216 ;  /* 0x4b8000001d1db820 */ /* 0x000fe20000400000 */
[----:B------:R-:W1:Y:S01]  /*04a0*/  MUFU.RCP R6, R28 ;  /* 0x0000001c00067308 */ /* 0x000e620000001000 */
[----:B------:R-:W-:Y:S01]  /*04b0*/  FADD R17, -R13, R17 ;  /* 0x000000110d117221 */ /* 0x000fe20000000100 */
[C---:B------:R-:W-:Y:S01]  /*04c0*/  FADD R13, -R14.reuse, R10 ;  /* 0x0000000a0e0d7221 */ /* 0x040fe20000000100 */
[----:B------:R-:W-:-:S05]  /*04d0*/  FADD R18, -R14, R18 ;  /* 0x000000120e127221 */ /* 0x000fca0000000100 */
[----:B------:R2:W3:Y:S01]  /*04e0*/  MUFU.RCP R4, R29 ;  /* 0x0000001d00047308 */ /* 0x0004e20000001000 */
[----:B------:R-:W-:Y:S01]  /*04f0*/  FADD R14, -R15, R11 ;  /* 0x0000000b0f0e7221 */ /* 0x000fe20000000100 */
[----:B------:R-:W-:-:S06]  /*0500*/  FSEL R25, R7, 1, P2 ;  /* 0x3f80000007197808 */ /* 0x000fcc0001000000 */
[----:B------:R-:W4:Y:S01]  /*0510*/  MUFU.RCP R24, R24 ;  /* 0x0000001800187308 */ /* 0x000f220000001000 */
[----:B------:R-:W-:-:S07]  /*0520*/  FSEL R11, R7, 1, P4 ;  /* 0x3f800000070b7808 */ /* 0x000fce0002000000 */
[----:B------:R-:W5:Y:S01]  /*0530*/  MUFU.RCP R23, R23 ;  /* 0x0000001700177308 */ /* 0x000f620000001000 */
[----:B------:R-:W-:Y:S01]  /*0540*/  FSEL R10, R7, 1, P6 ;  /* 0x3f800000070a7808 */ /* 0x000fe20003000000 */
[----:B------:R-:W-:Y:S01]  /*0550*/  @!P3 FMUL R25, R25, 16777216 ;  /* 0x4b8000001919b820 */ /* 0x000fe20000400000 */
[----:B------:R-:W-:-:S03]  /*0560*/  @!P5 FMUL R11, R11, 16777216 ;  /* 0x4b8000000b0bd820 */ /* 0x000fc60000400000 */
[----:B------:R-:W-:Y:S01]  /*0570*/  @!P1 FMUL R10, R10, 16777216 ;  /* 0x4b8000000a0a9820 */ /* 0x000fe20000400000 */
[----:B------:R-:W-:Y:S01]  /*0580*/  FADD R19, -R15, R19 ;  /* 0x000000130f137221 */ /* 0x000fe20000000100 */
[----:B--2---:R-:W-:-:S04]  /*0590*/  IMAD.WIDE R28, R20, 0x4, R26 ;  /* 0x00000004141c7825 */ /* 0x004fc800078e021a */
[----:B-1----:R-:W-:Y:S01]  /*05a0*/  FMUL R15, R6, R5 ;  /* 0x00000005060f7220 */ /* 0x002fe20000400000 */
[----:B---3--:R-:W-:Y:S01]  /*05b0*/  FMUL R25, R4, R25 ;  /* 0x0000001904197220 */ /* 0x008fe20000400000 */
[----:B----4-:R-:W-:Y:S01]  /*05c0*/  FMUL R24, R24, R11 ;  /* 0x0000000b18187220 */ /* 0x010fe20000400000 */
[----:B0-----:R-:W-:Y:S01]  /*05d0*/  IMAD.WIDE R26, R20, 0x4, R8 ;  /* 0x00000004141a7825 */ /* 0x001fe200078e0208 */
[----:B------:R-:W-:Y:S02]  /*05e0*/  CS2R R4, SRZ ;  /* 0x0000000000047805 */ /* 0x000fe4000001ff00 */
[----:B------:R-:W-:Y:S01]  /*05f0*/  CS2R R6, SRZ ;  /* 0x0000000000067805 */ /* 0x000fe2000001ff00 */
[----:B-----5:R-:W-:Y:S01]  /*0600*/  FMUL R23, R23, R10 ;  /* 0x0000000a17177220 */ /* 0x020fe20000400000 */
[----:B------:R-:W-:Y:S02]  /*0610*/  CS2R R8, SRZ ;  /* 0x0000000000087805 */ /* 0x000fe4000001ff00 */
[----:B------:R-:W-:-:S02]  /*0620*/  CS2R R10, SRZ ;  /* 0x00000000000a7805 */ /* 0x000fc4000001ff00 */
[----:B------:R-:W2:Y:S04]  /*0630*/  @!P0 LDG.E.EL.128 R4, desc[UR6][R28.64] ;  /* 0x000000061c048981 */ /* 0x000ea8000c2e1d00 */
[----:B------:R0:W2:Y:S01]  /*0640*/  @!P0 LDG.E.EL.128 R8, desc[UR6][R26.64] ;  /* 0x000000061a088981 */ /* 0x0000a2000c2e1d00 */
[----:B------:R-:W0:Y:S01]  /*0650*/  S2R R20, SR_TID.X ;  /* 0x0000000000147919 */ /* 0x000e220000002100 */
[----:B------:R-:W1:Y:S01]  /*0660*/  S2UR UR5, SR_CgaCtaId ;  /* 0x00000000000579c3 */ /* 0x000e620000008800 */
[C---:B------:R-:W-:Y:S01]  /*0670*/  FMUL R17, R25.reuse, R17 ;  /* 0x0000001119117220 */ /* 0x040fe20000400000 */
[----:B------:R-:W-:Y:S01]  /*0680*/  FMUL R12, R25, R12 ;  /* 0x0000000c190c7220 */ /* 0x000fe20000400000 */
[C---:B------:R-:W-:Y:S01]  /*0690*/  FMUL R25, R15.reuse, R16 ;  /* 0x000000100f197220 */ /* 0x040fe20000400000 */
[----:B------:R-:W-:Y:S01]  /*06a0*/  UMOV UR4, 0x400 ;  /* 0x0000040000047882 */ /* 0x000fe20000000000 */
[----:B------:R-:W-:Y:S01]  /*06b0*/  FMUL R15, R15, R22 ;  /* 0x000000160f0f7220 */ /* 0x000fe20000400000 */
[----:B------:R-:W-:Y:S01]  /*06c0*/  FMUL R13, R24, R13 ;  /* 0x0000000d180d7220 */ /* 0x000fe20000400000 */
[----:B------:R-:W-:Y:S01]  /*06d0*/  FMUL R14, R23, R14 ;  /* 0x0000000e170e7220 */ /* 0x000fe20000400000 */
[----:B-1----:R-:W-:Y:S01]  /*06e0*/  UPRMT UR4, UR5, 0x654, UR4 ;  /* 0x0000065405047896 */ /* 0x002fe20008000004 */
[----:B0-----:R-:W-:-:S04]  /*06f0*/  SHF.L.U32 R26, R20, 0x7, RZ ;  /* 0x00000007141a7819 */ /* 0x001fc800000006ff */
[----:B------:R-:W-:-:S04]  /*0700*/  LOP3.LUT R16, R26, 0x380, RZ, 0xc0, !PT ;  /* 0x000003801a107812 */ /* 0x000fc800078ec0ff */
[C---:B------:R-:W-:Y:S02]  /*0710*/  LOP3.LUT R22, R16.reuse, 0x20, RZ, 0xfc, !PT ;  /* 0x0000002010167812 */ /* 0x040fe400078efcff */
[C---:B------:R-:W-:Y:S02]  /*0720*/  LOP3.LUT R26, R16.reuse, 0x40, RZ, 0xfc, !PT ;  /* 0x00000040101a7812 */ /* 0x040fe400078efcff */
[----:B------:R-:W-:Y:S02]  /*0730*/  LOP3.LUT R27, R16, 0x60, RZ, 0xfc, !PT ;  /* 0x00000060101b7812 */ /* 0x000fe400078efcff */
[----:B------:R-:W-:-:S04]  /*0740*/  SHF.R.U32.HI R20, RZ, 0x1, R20 ;  /* 0x00000001ff147819 */ /* 0x000fc80000011614 */
[----:B------:R-:W-:Y:S02]  /*0750*/  LOP3.LUT R20, R20, 0x3c, RZ, 0xc0, !PT ;  /* 0x0000003c14147812 */ /* 0x000fe400078ec0ff */
[----:B------:R-:W-:Y:S01]  /*0760*/  LOP3.LUT R0, R0, 0x1c, R3, 0xf8, !PT ;  /* 0x0000001c00007812 */ /* 0x000fe200078ef803 */
[-CC-:B--2---:R-:W-:Y:S01]  /*0770*/  FFMA R15, R15, R4.reuse, R8.reuse ;  /* 0x000000040f0f7223 */ /* 0x184fe20000000008 */
[----:B------:R-:W-:Y:S01]  /*0780*/  FFMA R4, R25, R4, R8 ;  /* 0x0000000419047223 */ /* 0x000fe20000000008 */
[C---:B------:R-:W-:Y:S02]  /*0790*/  LOP3.LUT R25, R16.reuse, R21, RZ, 0xfc, !PT ;  /* 0x0000001510197212 */ /* 0x040fe400078efcff */
[----:B------:R-:W-:Y:S01]  /*07a0*/  LEA.HI R8, R16, UR4, RZ, 0x1d ;  /* 0x0000000410087c11 */ /* 0x000fe2000f8fe8ff */
[----:B------:R-:W-:Y:S01]  /*07b0*/  FFMA R12, R12, R5, R9 ;  /* 0x000000050c0c7223 */ /* 0x000fe20000000009 */
[----:B------:R-:W-:Y:S01]  /*07c0*/  LEA.HI R16, R22, UR4, RZ, 0x1d ;  /* 0x0000000416107c11 */ /* 0x000fe2000f8fe8ff */
[--C-:B------:R-:W-:Y:S01]  /*07d0*/  FFMA R13, R13, R6, R10.reuse ;  /* 0x000000060d0d7223 */ /* 0x100fe2000000000a */
[----:B------:R-:W-:Y:S01]  /*07e0*/  LEA.HI R22, R26, UR4, RZ, 0x1d ;  /* 0x000000041a167c11 */ /* 0x000fe2000f8fe8ff */
[----:B------:R-:W-:Y:S01]  /*07f0*/  FFMA R14, R14, R7, R11 ;  /* 0x000000070e0e7223 */ /* 0x000fe2000000000b */
[----:B------:R-:W-:Y:S01]  /*0800*/  LEA.HI R26, R27, UR4, RZ, 0x1d ;  /* 0x000000041b1a7c11 */ /* 0x000fe2000f8fe8ff */
[----:B------:R-:W-:Y:S01]  /*0810*/  FMUL R27, R24, R18 ;  /* 0x00000012181b7220 */ /* 0x000fe20000400000 */
[----:B------:R-:W-:Y:S01]  /*0820*/  FMUL R18, R23, R19 ;  /* 0x0000001317127220 */ /* 0x000fe20000400000 */
[----:B------:R-:W-:Y:S01]  /*0830*/  FSETP.GEU.AND P3, PT, R15, RZ, PT ;  /* 0x000000ff0f00720b */ /* 0x000fe20003f6e000 */
[----:B------:R-:W-:Y:S01]  /*0840*/  FFMA R17, R17, R5, R9 ;  /* 0x0000000511117223 */ /* 0x000fe20000000009 */
[----:B------:R-:W-:Y:S01]  /*0850*/  FSETP.GEU.AND P2, PT, R12, RZ, PT ;  /* 0x000000ff0c00720b */ /* 0x000fe20003f4e000 */
[----:B------:R-:W-:Y:S01]  /*0860*/  FFMA R27, R27, R6, R10 ;  /* 0x000000061b1b7223 */ /* 0x000fe2000000000a */
[----:B------:R-:W-:Y:S01]  /*0870*/  FSETP.GEU.AND P1, PT, R13, RZ, PT ;  /* 0x000000ff0d00720b */ /* 0x000fe20003f2e000 */
[----:B------:R-:W-:Y:S01]  /*0880*/  FFMA R18, R18, R7, R11 ;  /* 0x0000000712127223 */ /* 0x000fe2000000000b */
[----:B------:R-:W-:Y:S01]  /*0890*/  FSETP.GEU.AND P0, PT, R14, RZ, PT ;  /* 0x000000ff0e00720b */ /* 0x000fe20003f0e000 */
[----:B------:R-:W-:Y:S01]  /*08a0*/  IMAD R8, R25, 0x4, R8 ;  /* 0x0000000419087824 */ /* 0x000fe200078e0208 */
[----:B------:R-:W-:Y:S01]  /*08b0*/  FSEL R15, R15, RZ, P3 ;  /* 0x000000ff0f0f7208 */ /* 0x000fe20001800000 */
[----:B------:R-:W-:Y:S01]  /*08c0*/  IMAD R16, R25, 0x4, R16 ;  /* 0x0000000419107824 */ /* 0x000fe200078e0210 */
[----:B------:R-:W-:-:S02]  /*08d0*/  FSEL R5, R12, RZ, P2 ;  /* 0x000000ff0c057208 */ /* 0x000fc40001000000 */
[----:B------:R-:W-:Y:S01]  /*08e0*/  FSETP.GEU.AND P3, PT, R4, RZ, PT ;  /* 0x000000ff0400720b */ /* 0x000fe20003f6e000 */
[----:B------:R-:W-:Y:S01]  /*08f0*/  IMAD R22, R25, 0x4, R22 ;  /* 0x0000000419167824 */ /* 0x000fe200078e0216 */
[----:B------:R-:W-:Y:S02]  /*0900*/  FSEL R13, R13, RZ, P1 ;  /* 0x000000ff0d0d7208 */ /* 0x000fe40000800000 */
[----:B------:R-:W-:Y:S02]  /*0910*/  FSETP.GEU.AND P2, PT, R17, RZ, PT ;  /* 0x000000ff1100720b */ /* 0x000fe40003f4e000 */
[----:B------:R-:W-:Y:S02]  /*0920*/  FSEL R14, R14, RZ, P0 ;  /* 0x000000ff0e0e7208 */ /* 0x000fe40000000000 */
[----:B------:R-:W-:Y:S02]  /*0930*/  FSETP.GEU.AND P1, PT, R27, RZ, PT ;  /* 0x000000ff1b00720b */ /* 0x000fe40003f2e000 */
[----:B------:R-:W-:-:S02]  /*0940*/  LEA R25, R25, R26, 0x2 ;  /* 0x0000001a19197211 */ /* 0x000fc400078e10ff */
[----:B------:R-:W-:Y:S01]  /*0950*/  FSETP.GEU.AND P0, PT, R18, RZ, PT ;  /* 0x000000ff1200720b */ /* 0x000fe20003f0e000 */
[----:B------:R-:W-:Y:S01]  /*0960*/  STS [R8], R15 ;  /* 0x0000000f08007388 */ /* 0x000fe20000000800 */
[----:B------:R-:W-:Y:S02]  /*0970*/  FSEL R9, R4, RZ, P3 ;  /* 0x000000ff04097208 */ /* 0x000fe40001800000 */
[----:B------:R-:W-:Y:S01]  /*0980*/  FSEL R17, R17, RZ, P2 ;  /* 0x000000ff11117208 */ /* 0x000fe20001000000 */
[----:B------:R-:W-:Y:S01]  /*0990*/  STS [R16+0x80], R5 ;  /* 0x0000800510007388 */ /* 0x000fe20000000800 */
[----:B------:R-:W-:Y:S02]  /*09a0*/  FSEL R27, R27, RZ, P1 ;  /* 0x000000ff1b1b7208 */ /* 0x000fe40000800000 */
[----:B------:R-:W-:Y:S01]  /*09b0*/  FSEL R18, R18, RZ, P0 ;  /* 0x000000ff12127208 */ /* 0x000fe20000000000 */
[----:B------:R-:W-:Y:S04]  /*09c0*/  STS [R22+0x100], R13 ;  /* 0x0001000d16007388 */ /* 0x000fe80000000800 */
[----:B------:R-:W-:Y:S04]  /*09d0*/  STS [R25+0x180], R14 ;  /* 0x0001800e19007388 */ /* 0x000fe80000000800 */
[----:B------:R0:W-:Y:S04]  /*09e0*/  STS [R8+0x40], R9 ;  /* 0x0000400908007388 */ /* 0x0001e80000000800 */
[----:B------:R-:W-:Y:S04]  /*09f0*/  STS [R16+0xc0], R17 ;  /* 0x0000c01110007388 */ /* 0x000fe80000000800 */
[----:B------:R-:W-:Y:S01]  /*0a00*/  STS [R22+0x140], R27 ;  /* 0x0001401b16007388 */ /* 0x000fe20000000800 */
[----:B------:R-:W-:Y:S01]  /*0a10*/  LOP3.LUT R10, R3, 0x1fc, RZ, 0xc0, !PT ;  /* 0x000001fc030a7812 */ /* 0x000fe200078ec0ff */
[----:B------:R-:W-:Y:S01]  /*0a20*/  VIADD R7, R20, UR4 ;  /* 0x0000000414077c36 */ /* 0x000fe20008000000 */
[----:B------:R-:W-:Y:S01]  /*0a30*/  LOP3.LUT R11, R2, R21, RZ, 0xfc, !PT ;  /* 0x00000015020b7212 */ /* 0x000fe200078efcff */
[----:B------:R-:W-:Y:S01]  /*0a40*/  STS [R25+0x1c0], R18 ;  /* 0x0001c01219007388 */ /* 0x000fe20000000800 */
[----:B0-----:R-:W0:Y:S01]  /*0a50*/  LDC.64 R8, c[0x0][0x238] ;  /* 0x00008e00ff087b82 */ /* 0x001e220000000a00 */
[----:B------:R-:W-:-:S07]  /*0a60*/  IMAD R14, R10, 0x4, R7 ;  /* 0x000000040a0e7824 */ /* 0x000fce00078e0207 */
[----:B------:R-:W-:Y:S01]  /*0a70*/  BAR.SYNC.DEFER_BLOCKING 0x0 ;  /* 0x0000000000007b1d */ /* 0x000fe20000010000 */
[----:B------:R-:W-:-:S05]  /*0a80*/  IMAD.HI R12, R11, 0x38e38e39, RZ ;  /* 0x38e38e390b0c7827 */ /* 0x000fca00078e02ff */
[----:B------:R-:W-:Y:S01]  /*0a90*/  SHF.R.U32.HI R13, RZ, 0x1f, R12 ;  /* 0x0000001fff0d7819 */ /* 0x000fe2000001160c */
[----:B------:R-:W-:Y:S04]  /*0aa0*/  LDS R4, [R14] ;  /* 0x000000000e047984 */ /* 0x000fe80000000800 */
[----:B------:R-:W-:Y:S04]  /*0ab0*/  LDS R5, [R14+0x4] ;  /* 0x000004000e057984 */ /* 0x000fe80000000800 */
[----:B------:R-:W-:Y:S04]  /*0ac0*/  LDS R6, [R14+0x8] ;  /* 0x000008000e067984 */ /* 0x000fe80000000800 */
[----:B------:R-:W1:Y:S01]  /*0ad0*/  LDS R7, [R14+0xc] ;  /* 0x00000c000e077984 */ /* 0x000e620000000800 */
[----:B------:R-:W-:-:S02]  /*0ae0*/  LEA.HI.SX32 R12, R12, R13, 0x1a ;  /* 0x0000000d0c0c7211 */ /* 0x000fc400078fd2ff */
[----:B------:R-:W-:Y:S02]  /*0af0*/  ISETP.GE.AND P0, PT, R0, 0xc4, PT ;  /* 0x000000c40000780c */ /* 0x000fe40003f06270 */
[----:B------:R-:W-:Y:S01]  /*0b00*/  LOP3.LUT R21, R2, 0x10, R21, 0xfe, !PT ;  /* 0x0000001002157812 */ /* 0x000fe200078efe15 */
[----:B------:R-:W-:Y:S01]  /*0b10*/  IMAD R3, R12, -0x120, R11 ;  /* 0xfffffee00c037824 */ /* 0x000fe200078e020b */
[----:B------:R-:W-:Y:S02]  /*0b20*/  LOP3.LUT R13, R10, 0x200, RZ, 0xfc, !PT ;  /* 0x000002000a0d7812 */ /* 0x000fe400078efcff */
[----:B------:R-:W-:Y:S01]  /*0b30*/  ISETP.LT.AND P1, PT, R11, 0x480, !P0 ;  /* 0x000004800b00780c */ /* 0x000fe20004721270 */
[----:B------:R-:W-:Y:S01]  /*0b40*/  IMAD R3, R3, 0xc4, R0 ;  /* 0x000000c403037824 */ /* 0x000fe200078e0200 */
[----:B------:R-:W-:Y:S02]  /*0b50*/  ISETP.LT.AND P0, PT, R21, 0x480, !P0 ;  /* 0x000004801500780c */ /* 0x000fe40004701270 */
[----:B------:R-:W-:Y:S01]  /*0b60*/  SHF.R.U32.HI R13, RZ, 0x3, R13 ;  /* 0x00000003ff0d7819 */ /* 0x000fe2000001160d */
[----:B------:R-:W-:-:S03]  /*0b70*/  IMAD R3, R12, 0x63880, R3 ;  /* 0x000638800c037824 */ /* 0x000fc600078e0203 */
[----:B------:R-:W-:Y:S01]  /*0b80*/  LOP3.LUT R13, R13, 0x7c, RZ, 0xc0, !PT ;  /* 0x0000007c0d0d7812 */ /* 0x000fe200078ec0ff */
[----:B0-----:R-:W-:-:S03]  /*0b90*/  IMAD.WIDE R2, R3, 0x4, R8 ;  /* 0x0000000403027825 */ /* 0x001fc600078e0208 */
[----:B------:R-:W-:-:S05]  /*0ba0*/  IADD3 R13, R13, UR4, RZ ;  /* 0x000000040d0d7c10 */ /* 0x000fca000fffe0ff */
[----:B------:R-:W-:Y:S01]  /*0bb0*/  IMAD R13, R10, 0x4, R13 ;  /* 0x000000040a0d7824 */ /* 0x000fe200078e020d */
[----:B-1----:R0:W-:Y:S02]  /*0bc0*/  @P1 STG.E.128 desc[UR6][R2.64], R4 ;  /* 0x0000000402001986 */ /* 0x0021e4000c101d06 */
[----:B0-----:R-:W-:Y:S05]  /*0bd0*/  @!P0 EXIT ;  /* 0x000000000000894d */ /* 0x001fea0003800000 */
[----:B0-----:R-:W-:Y:S01]  /*0be0*/  LDS R4, [R13+0x800] ;  /* 0x000800000d047984 */ /* 0x001fe20000000800 */
[----:B------:R-:W-:-:S03]  /*0bf0*/  IMAD.HI R2, R21, 0x38e38e39, RZ ;  /* 0x38e38e3915027827 */ /* 0x000fc600078e02ff */
[----:B------:R-:W-:Y:S02]  /*0c00*/  LDS R5, [R13+0x804] ;  /* 0x000804000d057984 */ /* 0x000fe40000000800 */
[----:B------:R-:W-:Y:S02]  /*0c10*/  SHF.R.U32.HI R3, RZ, 0x1f, R2 ;  /* 0x0000001fff037819 */ /* 0x000fe40000011602 */
[----:B------:R-:W-:Y:S02]  /*0c20*/  LDS R6, [R13+0x808] ;  /* 0x000808000d067984 */ /* 0x000fe40000000800 */
[----:B------:R-:W-:Y:S02]  /*0c30*/  LEA.HI.SX32 R2, R2, R3, 0x1a ;  /* 0x0000000302027211 */ /* 0x000fe400078fd2ff */
[----:B------:R-:W0:Y:S03]  /*0c40*/  LDS R7, [R13+0x80c] ;  /* 0x00080c000d077984 */ /* 0x000e260000000800 */
[----:B------:R-:W-:-:S04]  /*0c50*/  IMAD R21, R2, -0x120, R21 ;  /* 0xfffffee002157824 */ /* 0x000fc800078e0215 */
[----:B------:R-:W-:-:S04]  /*0c60*/  IMAD R21, R21, 0xc4, R0 ;  /* 0x000000c415157824 */ /* 0x000fc800078e0200 */
[----:B------:R-:W-:-:S04]  /*0c70*/  IMAD R21, R2, 0x63880, R21 ;  /* 0x0006388002157824 */ /* 0x000fc800078e0215 */
[----:B------:R-:W-:-:S05]  /*0c80*/  IMAD.WIDE R8, R21, 0x4, R8 ;  /* 0x0000000415087825 */ /* 0x000fca00078e0208 */
[----:B0-----:R-:W-:Y:S01]  /*0c90*/  STG.E.128 desc[UR6][R8.64], R4 ;  /* 0x0000000408007986 */ /* 0x001fe2000c101d06 */
[----:B------:R-:W-:Y:S05]  /*0ca0*/  EXIT ;  /* 0x000000000000794d */ /* 0x000fea0003800000 */
.L_x_0:
[----:B------:R-:W-:-:S00]  /*0cb0*/  BRA `(.L_x_0) ;  /* 0xfffffffc00fc7947 */ /* 0x000fc0000383ffff */
[----:B------:R-:W-:-:S00]  /*0cc0*/  NOP ;  /* 0x0000000000007918 */ /* 0x000fc00000000000 */
        /* <DEDUP_REMOVED lines=11> */
.L_x_1:


//--------------------- .nv.global.init           --------------------------
	.section	.nv.global.init,"aw",@progbits
.nv.global.init:
	.type		_$_str,@object
	.size		_$_str,(_$_str_$_2 - _$_str)
_$_str:
        /*0000*/ 	.byte	0x5f, 0x5f, 0x43, 0x55, 0x44, 0x41, 0x5f, 0x46, 0x54, 0x5a, 0x00
	.type		_$_str_$_2,@object
	.size		_$_str_$_2,(.L_1 - _$_str_$_2)
_$_str_$_2:
        /*000b*/ 	.byte	0x5f, 0x5f, 0x43, 0x55, 0x44, 0x41, 0x5f, 0x50, 0x52, 0x45, 0x43, 0x5f, 0x53, 0x51, 0x52, 0x54
        /*001b*/ 	.byte	0x00
.L_1:


//--------------------- .nv.shared.triton_poi_fused__native_batch_norm_legit_no_training_relu_46 --------------------------
	.section	.nv.shared.triton_poi_fused__native_batch_norm_legit_no_training_relu_46,"aw",@nobits
	.sectionflags	@""
	.align	16
	.zero		1024


//--------------------- .nv.constant0.triton_poi_fused__native_batch_norm_legit_no_training_relu_46 --------------------------
	.section	.nv.constant0.triton_poi_fused__native_batch_norm_legit_no_training_relu_46,"a",@progbits
	.sectionflags	@""
	.align	4
.nv.constant0.triton_poi_fused__native_batch_norm_legit_no_training_relu_46:
	.zero		584
